//
// Generated by NVIDIA NVVM Compiler
//
// Compiler Build ID: CL-36424714
// Cuda compilation tools, release 13.0, V13.0.88
// Based on NVVM 20.0.0
//

.version 9.0
.target sm_100
.address_size 64

	// .globl	_Z15spmv_csr_kerneliPKiS0_PKfS2_Pf

.visible .entry _Z15spmv_csr_kerneliPKiS0_PKfS2_Pf(
	.param .u32 _Z15spmv_csr_kerneliPKiS0_PKfS2_Pf_param_0,
	.param .u64 .ptr .align 1 _Z15spmv_csr_kerneliPKiS0_PKfS2_Pf_param_1,
	.param .u64 .ptr .align 1 _Z15spmv_csr_kerneliPKiS0_PKfS2_Pf_param_2,
	.param .u64 .ptr .align 1 _Z15spmv_csr_kerneliPKiS0_PKfS2_Pf_param_3,
	.param .u64 .ptr .align 1 _Z15spmv_csr_kerneliPKiS0_PKfS2_Pf_param_4,
	.param .u64 .ptr .align 1 _Z15spmv_csr_kerneliPKiS0_PKfS2_Pf_param_5
)
{
	.reg .pred 	%p<11>;
	.reg .b32 	%r<65>;
	.reg .b32 	%f<112>;
	.reg .b64 	%rd<87>;

	ld.param.u32 	%r23, [_Z15spmv_csr_kerneliPKiS0_PKfS2_Pf_param_0];
	ld.param.u64 	%rd6, [_Z15spmv_csr_kerneliPKiS0_PKfS2_Pf_param_1];
	ld.param.u64 	%rd8, [_Z15spmv_csr_kerneliPKiS0_PKfS2_Pf_param_2];
	ld.param.u64 	%rd9, [_Z15spmv_csr_kerneliPKiS0_PKfS2_Pf_param_3];
	ld.param.u64 	%rd10, [_Z15spmv_csr_kerneliPKiS0_PKfS2_Pf_param_4];
	ld.param.u64 	%rd7, [_Z15spmv_csr_kerneliPKiS0_PKfS2_Pf_param_5];
	cvta.to.global.u64 	%rd1, %rd10;
	cvta.to.global.u64 	%rd2, %rd8;
	cvta.to.global.u64 	%rd3, %rd9;
	mov.u32 	%r24, %ctaid.x;
	mov.u32 	%r25, %ntid.x;
	mov.u32 	%r26, %tid.x;
	mad.lo.s32 	%r1, %r24, %r25, %r26;
	setp.ge.s32 	%p1, %r1, %r23;
	@%p1 bra 	$L__BB0_15;
	cvta.to.global.u64 	%rd11, %rd6;
	mul.wide.s32 	%rd12, %r1, 4;
	add.s64 	%rd13, %rd11, %rd12;
	ld.global.nc.u32 	%r60, [%rd13];
	ld.global.nc.u32 	%r3, [%rd13+4];
	setp.ge.s32 	%p2, %r60, %r3;
	mov.f32 	%f111, 0f00000000;
	@%p2 bra 	$L__BB0_14;
	sub.s32 	%r4, %r3, %r60;
	and.b32  	%r5, %r4, 15;
	sub.s32 	%r27, %r60, %r3;
	setp.gt.u32 	%p3, %r27, -16;
	mov.f32 	%f111, 0f00000000;
	@%p3 bra 	$L__BB0_5;
	and.b32  	%r28, %r4, -16;
	neg.s32 	%r58, %r28;
	add.s64 	%rd4, %rd3, 32;
	add.s64 	%rd5, %rd2, 32;
	mov.f32 	%f111, 0f00000000;
$L__BB0_4:
	.pragma "nounroll";
	mul.wide.s32 	%rd14, %r60, 4;
	add.s64 	%rd15, %rd4, %rd14;
	add.s64 	%rd16, %rd5, %rd14;
	ld.global.nc.f32 	%f18, [%rd15+-32];
	ld.global.nc.u32 	%r29, [%rd16+-32];
	mul.wide.s32 	%rd17, %r29, 4;
	add.s64 	%rd18, %rd1, %rd17;
	ld.global.nc.f32 	%f19, [%rd18];
	fma.rn.f32 	%f20, %f18, %f19, %f111;
	ld.global.nc.f32 	%f21, [%rd15+-28];
	ld.global.nc.u32 	%r30, [%rd16+-28];
	mul.wide.s32 	%rd19, %r30, 4;
	add.s64 	%rd20, %rd1, %rd19;
	ld.global.nc.f32 	%f22, [%rd20];
	fma.rn.f32 	%f23, %f21, %f22, %f20;
	ld.global.nc.f32 	%f24, [%rd15+-24];
	ld.global.nc.u32 	%r31, [%rd16+-24];
	mul.wide.s32 	%rd21, %r31, 4;
	add.s64 	%rd22, %rd1, %rd21;
	ld.global.nc.f32 	%f25, [%rd22];
	fma.rn.f32 	%f26, %f24, %f25, %f23;
	ld.global.nc.f32 	%f27, [%rd15+-20];
	ld.global.nc.u32 	%r32, [%rd16+-20];
	mul.wide.s32 	%rd23, %r32, 4;
	add.s64 	%rd24, %rd1, %rd23;
	ld.global.nc.f32 	%f28, [%rd24];
	fma.rn.f32 	%f29, %f27, %f28, %f26;
	ld.global.nc.f32 	%f30, [%rd15+-16];
	ld.global.nc.u32 	%r33, [%rd16+-16];
	mul.wide.s32 	%rd25, %r33, 4;
	add.s64 	%rd26, %rd1, %rd25;
	ld.global.nc.f32 	%f31, [%rd26];
	fma.rn.f32 	%f32, %f30, %f31, %f29;
	ld.global.nc.f32 	%f33, [%rd15+-12];
	ld.global.nc.u32 	%r34, [%rd16+-12];
	mul.wide.s32 	%rd27, %r34, 4;
	add.s64 	%rd28, %rd1, %rd27;
	ld.global.nc.f32 	%f34, [%rd28];
	fma.rn.f32 	%f35, %f33, %f34, %f32;
	ld.global.nc.f32 	%f36, [%rd15+-8];
	ld.global.nc.u32 	%r35, [%rd16+-8];
	mul.wide.s32 	%rd29, %r35, 4;
	add.s64 	%rd30, %rd1, %rd29;
	ld.global.nc.f32 	%f37, [%rd30];
	fma.rn.f32 	%f38, %f36, %f37, %f35;
	ld.global.nc.f32 	%f39, [%rd15+-4];
	ld.global.nc.u32 	%r36, [%rd16+-4];
	mul.wide.s32 	%rd31, %r36, 4;
	add.s64 	%rd32, %rd1, %rd31;
	ld.global.nc.f32 	%f40, [%rd32];
	fma.rn.f32 	%f41, %f39, %f40, %f38;
	ld.global.nc.f32 	%f42, [%rd15];
	ld.global.nc.u32 	%r37, [%rd16];
	mul.wide.s32 	%rd33, %r37, 4;
	add.s64 	%rd34, %rd1, %rd33;
	ld.global.nc.f32 	%f43, [%rd34];
	fma.rn.f32 	%f44, %f42, %f43, %f41;
	ld.global.nc.f32 	%f45, [%rd15+4];
	ld.global.nc.u32 	%r38, [%rd16+4];
	mul.wide.s32 	%rd35, %r38, 4;
	add.s64 	%rd36, %rd1, %rd35;
	ld.global.nc.f32 	%f46, [%rd36];
	fma.rn.f32 	%f47, %f45, %f46, %f44;
	ld.global.nc.f32 	%f48, [%rd15+8];
	ld.global.nc.u32 	%r39, [%rd16+8];
	mul.wide.s32 	%rd37, %r39, 4;
	add.s64 	%rd38, %rd1, %rd37;
	ld.global.nc.f32 	%f49, [%rd38];
	fma.rn.f32 	%f50, %f48, %f49, %f47;
	ld.global.nc.f32 	%f51, [%rd15+12];
	ld.global.nc.u32 	%r40, [%rd16+12];
	mul.wide.s32 	%rd39, %r40, 4;
	add.s64 	%rd40, %rd1, %rd39;
	ld.global.nc.f32 	%f52, [%rd40];
	fma.rn.f32 	%f53, %f51, %f52, %f50;
	ld.global.nc.f32 	%f54, [%rd15+16];
	ld.global.nc.u32 	%r41, [%rd16+16];
	mul.wide.s32 	%rd41, %r41, 4;
	add.s64 	%rd42, %rd1, %rd41;
	ld.global.nc.f32 	%f55, [%rd42];
	fma.rn.f32 	%f56, %f54, %f55, %f53;
	ld.global.nc.f32 	%f57, [%rd15+20];
	ld.global.nc.u32 	%r42, [%rd16+20];
	mul.wide.s32 	%rd43, %r42, 4;
	add.s64 	%rd44, %rd1, %rd43;
	ld.global.nc.f32 	%f58, [%rd44];
	fma.rn.f32 	%f59, %f57, %f58, %f56;
	ld.global.nc.f32 	%f60, [%rd15+24];
	ld.global.nc.u32 	%r43, [%rd16+24];
	mul.wide.s32 	%rd45, %r43, 4;
	add.s64 	%rd46, %rd1, %rd45;
	ld.global.nc.f32 	%f61, [%rd46];
	fma.rn.f32 	%f62, %f60, %f61, %f59;
	ld.global.nc.f32 	%f63, [%rd15+28];
	ld.global.nc.u32 	%r44, [%rd16+28];
	mul.wide.s32 	%rd47, %r44, 4;
	add.s64 	%rd48, %rd1, %rd47;
	ld.global.nc.f32 	%f64, [%rd48];
	fma.rn.f32 	%f111, %f63, %f64, %f62;
	add.s32 	%r60, %r60, 16;
	add.s32 	%r58, %r58, 16;
	setp.ne.s32 	%p4, %r58, 0;
	@%p4 bra 	$L__BB0_4;
$L__BB0_5:
	setp.eq.s32 	%p5, %r5, 0;
	@%p5 bra 	$L__BB0_14;
	and.b32  	%r12, %r4, 7;
	setp.lt.u32 	%p6, %r5, 8;
	@%p6 bra 	$L__BB0_8;
	mul.wide.s32 	%rd49, %r60, 4;
	add.s64 	%rd50, %rd3, %rd49;
	ld.global.nc.f32 	%f66, [%rd50];
	add.s64 	%rd51, %rd2, %rd49;
	ld.global.nc.u32 	%r45, [%rd51];
	mul.wide.s32 	%rd52, %r45, 4;
	add.s64 	%rd53, %rd1, %rd52;
	ld.global.nc.f32 	%f67, [%rd53];
	fma.rn.f32 	%f68, %f66, %f67, %f111;
	ld.global.nc.f32 	%f69, [%rd50+4];
	ld.global.nc.u32 	%r46, [%rd51+4];
	mul.wide.s32 	%rd54, %r46, 4;
	add.s64 	%rd55, %rd1, %rd54;
	ld.global.nc.f32 	%f70, [%rd55];
	fma.rn.f32 	%f71, %f69, %f70, %f68;
	ld.global.nc.f32 	%f72, [%rd50+8];
	ld.global.nc.u32 	%r47, [%rd51+8];
	mul.wide.s32 	%rd56, %r47, 4;
	add.s64 	%rd57, %rd1, %rd56;
	ld.global.nc.f32 	%f73, [%rd57];
	fma.rn.f32 	%f74, %f72, %f73, %f71;
	ld.global.nc.f32 	%f75, [%rd50+12];
	ld.global.nc.u32 	%r48, [%rd51+12];
	mul.wide.s32 	%rd58, %r48, 4;
	add.s64 	%rd59, %rd1, %rd58;
	ld.global.nc.f32 	%f76, [%rd59];
	fma.rn.f32 	%f77, %f75, %f76, %f74;
	ld.global.nc.f32 	%f78, [%rd50+16];
	ld.global.nc.u32 	%r49, [%rd51+16];
	mul.wide.s32 	%rd60, %r49, 4;
	add.s64 	%rd61, %rd1, %rd60;
	ld.global.nc.f32 	%f79, [%rd61];
	fma.rn.f32 	%f80, %f78, %f79, %f77;
	ld.global.nc.f32 	%f81, [%rd50+20];
	ld.global.nc.u32 	%r50, [%rd51+20];
	mul.wide.s32 	%rd62, %r50, 4;
	add.s64 	%rd63, %rd1, %rd62;
	ld.global.nc.f32 	%f82, [%rd63];
	fma.rn.f32 	%f83, %f81, %f82, %f80;
	ld.global.nc.f32 	%f84, [%rd50+24];
	ld.global.nc.u32 	%r51, [%rd51+24];
	mul.wide.s32 	%rd64, %r51, 4;
	add.s64 	%rd65, %rd1, %rd64;
	ld.global.nc.f32 	%f85, [%rd65];
	fma.rn.f32 	%f86, %f84, %f85, %f83;
	ld.global.nc.f32 	%f87, [%rd50+28];
	ld.global.nc.u32 	%r52, [%rd51+28];
	mul.wide.s32 	%rd66, %r52, 4;
	add.s64 	%rd67, %rd1, %rd66;
	ld.global.nc.f32 	%f88, [%rd67];
	fma.rn.f32 	%f111, %f87, %f88, %f86;
	add.s32 	%r60, %r60, 8;
$L__BB0_8:
	setp.eq.s32 	%p7, %r12, 0;
	@%p7 bra 	$L__BB0_14;
	and.b32  	%r15, %r4, 3;
	setp.lt.u32 	%p8, %r12, 4;
	@%p8 bra 	$L__BB0_11;
	mul.wide.s32 	%rd68, %r60, 4;
	add.s64 	%rd69, %rd3, %rd68;
	ld.global.nc.f32 	%f90, [%rd69];
	add.s64 	%rd70, %rd2, %rd68;
	ld.global.nc.u32 	%r53, [%rd70];
	mul.wide.s32 	%rd71, %r53, 4;
	add.s64 	%rd72, %rd1, %rd71;
	ld.global.nc.f32 	%f91, [%rd72];
	fma.rn.f32 	%f92, %f90, %f91, %f111;
	ld.global.nc.f32 	%f93, [%rd69+4];
	ld.global.nc.u32 	%r54, [%rd70+4];
	mul.wide.s32 	%rd73, %r54, 4;
	add.s64 	%rd74, %rd1, %rd73;
	ld.global.nc.f32 	%f94, [%rd74];
	fma.rn.f32 	%f95, %f93, %f94, %f92;
	ld.global.nc.f32 	%f96, [%rd69+8];
	ld.global.nc.u32 	%r55, [%rd70+8];
	mul.wide.s32 	%rd75, %r55, 4;
	add.s64 	%rd76, %rd1, %rd75;
	ld.global.nc.f32 	%f97, [%rd76];
	fma.rn.f32 	%f98, %f96, %f97, %f95;
	ld.global.nc.f32 	%f99, [%rd69+12];
	ld.global.nc.u32 	%r56, [%rd70+12];
	mul.wide.s32 	%rd77, %r56, 4;
	add.s64 	%rd78, %rd1, %rd77;
	ld.global.nc.f32 	%f100, [%rd78];
	fma.rn.f32 	%f111, %f99, %f100, %f98;
	add.s32 	%r60, %r60, 4;
$L__BB0_11:
	setp.eq.s32 	%p9, %r15, 0;
	@%p9 bra 	$L__BB0_14;
	neg.s32 	%r63, %r15;
$L__BB0_13:
	.pragma "nounroll";
	mul.wide.s32 	%rd79, %r60, 4;
	add.s64 	%rd80, %rd2, %rd79;
	add.s64 	%rd81, %rd3, %rd79;
	ld.global.nc.f32 	%f101, [%rd81];
	ld.global.nc.u32 	%r57, [%rd80];
	mul.wide.s32 	%rd82, %r57, 4;
	add.s64 	%rd83, %rd1, %rd82;
	ld.global.nc.f32 	%f102, [%rd83];
	fma.rn.f32 	%f111, %f101, %f102, %f111;
	add.s32 	%r60, %r60, 1;
	add.s32 	%r63, %r63, 1;
	setp.ne.s32 	%p10, %r63, 0;
	@%p10 bra 	$L__BB0_13;
$L__BB0_14:
	cvta.to.global.u64 	%rd84, %rd7;
	add.s64 	%rd86, %rd84, %rd12;
	st.global.f32 	[%rd86], %f111;
$L__BB0_15:
	ret;

}


// ===== COMPILED SASS (sm_100) =====

	.target	sm_100

	.elftype	@"ET_EXEC"


//--------------------- .note.nv.tkinfo           --------------------------
	.section	.note.nv.tkinfo,"",@"SHT_NOTE"
	.sectionflags	@"SHF_NOTE_NV_TKINFO"
	.tkinfo
        /*0018*/ 	.word	0x00000002
        /*0030*/ 	.string	""
        /*0030*/ 	.string	"ptxas"
        /*0030*/ 	.string	"Cuda compilation tools, release 13.0, V13.0.88"
        /*0030*/ 	.string	"Build cuda_13.0.r13.0/compiler.36424714_0"
        /*0030*/ 	.string	"-arch sm_100 -m 64 "



//--------------------- .note.nv.cuinfo           --------------------------
	.section	.note.nv.cuinfo,"",@"SHT_NOTE"
	.sectionflags	@"SHF_NOTE_NV_CUINFO"
        /*0018*/ 	.short	0x0002
        /*001a*/ 	.short	0x0064
        /*001c*/ 	.short	0x0082
	.zero		2


//--------------------- .nv.info                  --------------------------
	.section	.nv.info,"",@"SHT_CUDA_INFO"
	.align	4


	//----- nvinfo : EIATTR_REGCOUNT
	.align		4
        /*0000*/ 	.byte	0x04, 0x2f
        /*0002*/ 	.short	(.L_1 - .L_0)
	.align		4
.L_0:
        /*0004*/ 	.word	index@(_Z15spmv_csr_kerneliPKiS0_PKfS2_Pf)
        /*0008*/ 	.word	0x00000020


	//----- nvinfo : EIATTR_FRAME_SIZE
	.align		4
.L_1:
        /*000c*/ 	.byte	0x04, 0x11
        /*000e*/ 	.short	(.L_3 - .L_2)
	.align		4
.L_2:
        /*0010*/ 	.word	index@(_Z15spmv_csr_kerneliPKiS0_PKfS2_Pf)
        /*0014*/ 	.word	0x00000000


	//----- nvinfo : EIATTR_MIN_STACK_SIZE
	.align		4
.L_3:
        /*0018*/ 	.byte	0x04, 0x12
        /*001a*/ 	.short	(.L_5 - .L_4)
	.align		4
.L_4:
        /*001c*/ 	.word	index@(_Z15spmv_csr_kerneliPKiS0_PKfS2_Pf)
        /*0020*/ 	.word	0x00000000
.L_5:


//--------------------- .nv.compat                --------------------------
	.section	.nv.compat,"",@"SHT_CUDA_COMPAT_INFO"
	.align	4
        /*0000*/ 	.byte	0x02, 0x09, 0x00, 0x00, 0x02, 0x02, 0x01, 0x00, 0x02, 0x05, 0x05, 0x00, 0x03, 0x07, 0x01, 0x01
        /*0010*/ 	.byte	0x02, 0x03, 0x00, 0x00, 0x02, 0x06, 0x01, 0x00, 0x04, 0x0b, 0x08, 0x00, 0x09, 0x00, 0x00, 0x00
        /*0020*/ 	.byte	0x00, 0x00, 0x00, 0x00


//--------------------- .nv.info._Z15spmv_csr_kerneliPKiS0_PKfS2_Pf --------------------------
	.section	.nv.info._Z15spmv_csr_kerneliPKiS0_PKfS2_Pf,"",@"SHT_CUDA_INFO"
	.sectionflags	@""
	.align	4


	//----- nvinfo : EIATTR_CUDA_API_VERSION
	.align		4
        /*0000*/ 	.byte	0x04, 0x37
        /*0002*/ 	.short	(.L_7 - .L_6)
.L_6:
        /*0004*/ 	.word	0x00000082


	//----- nvinfo : EIATTR_KPARAM_INFO
	.align		4
.L_7:
        /*0008*/ 	.byte	0x04, 0x17
        /*000a*/ 	.short	(.L_9 - .L_8)
.L_8:
        /*000c*/ 	.word	0x00000000
        /*0010*/ 	.short	0x0005
        /*0012*/ 	.short	0x0028
        /*0014*/ 	.byte	0x00, 0xf5, 0x21, 0x00


	//----- nvinfo : EIATTR_KPARAM_INFO
	.align		4
.L_9:
        /*0018*/ 	.byte	0x04, 0x17
        /*001a*/ 	.short	(.L_11 - .L_10)
.L_10:
        /*001c*/ 	.word	0x00000000
        /*0020*/ 	.short	0x0004
        /*0022*/ 	.short	0x0020
        /*0024*/ 	.byte	0x00, 0xf5, 0x21, 0x00


	//----- nvinfo : EIATTR_KPARAM_INFO
	.align		4
.L_11:
        /*0028*/ 	.byte	0x04, 0x17
        /*002a*/ 	.short	(.L_13 - .L_12)
.L_12:
        /*002c*/ 	.word	0x00000000
        /*0030*/ 	.short	0x0003
        /*0032*/ 	.short	0x0018
        /*0034*/ 	.byte	0x00, 0xf5, 0x21, 0x00


	//----- nvinfo : EIATTR_KPARAM_INFO
	.align		4
.L_13:
        /*0038*/ 	.byte	0x04, 0x17
        /*003a*/ 	.short	(.L_15 - .L_14)
.L_14:
        /*003c*/ 	.word	0x00000000
        /*0040*/ 	.short	0x0002
        /*0042*/ 	.short	0x0010
        /*0044*/ 	.byte	0x00, 0xf5, 0x21, 0x00


	//----- nvinfo : EIATTR_KPARAM_INFO
	.align		4
.L_15:
        /*0048*/ 	.byte	0x04, 0x17
        /*004a*/ 	.short	(.L_17 - .L_16)
.L_16:
        /*004c*/ 	.word	0x00000000
        /*0050*/ 	.short	0x0001
        /*0052*/ 	.short	0x0008
        /*0054*/ 	.byte	0x00, 0xf5, 0x21, 0x00


	//----- nvinfo : EIATTR_KPARAM_INFO
	.align		4
.L_17:
        /*0058*/ 	.byte	0x04, 0x17
        /*005a*/ 	.short	(.L_19 - .L_18)
.L_18:
        /*005c*/ 	.word	0x00000000
        /*0060*/ 	.short	0x0000
        /*0062*/ 	.short	0x0000
        /*0064*/ 	.byte	0x00, 0xf0, 0x11, 0x00


	//----- nvinfo : EIATTR_SPARSE_MMA_MASK
	.align		4
.L_19:
        /*0068*/ 	.byte	0x03, 0x50
        /*006a*/ 	.short	0x0000


	//----- nvinfo : EIATTR_MAXREG_COUNT
	.align		4
        /*006c*/ 	.byte	0x03, 0x1b
        /*006e*/ 	.short	0x00ff


	//----- nvinfo : EIATTR_MERCURY_ISA_VERSION
	.align		4
        /*0070*/ 	.byte	0x03, 0x5f
        /*0072*/ 	.short	0x0101


	//----- nvinfo : EIATTR_VRC_CTA_INIT_COUNT
	.align		4
        /*0074*/ 	.byte	0x02, 0x4a
	.zero		1
	.zero		1


	//----- nvinfo : EIATTR_EXIT_INSTR_OFFSETS
	.align		4
        /*0078*/ 	.byte	0x04, 0x1c
        /*007a*/ 	.short	(.L_21 - .L_20)


	//   ....[0]....
.L_20:
        /*007c*/ 	.word	0x00000070


	//   ....[1]....
        /*0080*/ 	.word	0x00000e50


	//----- nvinfo : EIATTR_CRS_STACK_SIZE
	.align		4
.L_21:
        /*0084*/ 	.byte	0x04, 0x1e
        /*0086*/ 	.short	(.L_23 - .L_22)
.L_22:
        /*0088*/ 	.word	0x00000000


	//----- nvinfo : EIATTR_CBANK_PARAM_SIZE
	.align		4
.L_23:
        /*008c*/ 	.byte	0x03, 0x19
        /*008e*/ 	.short	0x0030


	//----- nvinfo : EIATTR_PARAM_CBANK
	.align		4
        /*0090*/ 	.byte	0x04, 0x0a
        /*0092*/ 	.short	(.L_25 - .L_24)
	.align		4
.L_24:
        /*0094*/ 	.word	index@(.nv.constant0._Z15spmv_csr_kerneliPKiS0_PKfS2_Pf)
        /*0098*/ 	.short	0x0380
        /*009a*/ 	.short	0x0030


	//----- nvinfo : EIATTR_SW_WAR
	.align		4
.L_25:
        /*009c*/ 	.byte	0x04, 0x36
        /*009e*/ 	.short	(.L_27 - .L_26)
.L_26:
        /*00a0*/ 	.word	0x00000008
.L_27:


//--------------------- .nv.callgraph             --------------------------
	.section	.nv.callgraph,"",@"SHT_CUDA_CALLGRAPH"
	.align	4
	.sectionentsize	8
	.align		4
        /*0000*/ 	.word	0x00000000
	.align		4
        /*0004*/ 	.word	0xffffffff
	.align		4
        /*0008*/ 	.word	0x00000000
	.align		4
        /*000c*/ 	.word	0xfffffffe
	.align		4
        /*0010*/ 	.word	0x00000000
	.align		4
        /*0014*/ 	.word	0xfffffffd
	.align		4
        /*0018*/ 	.word	0x00000000
	.align		4
        /*001c*/ 	.word	0xfffffffc


//--------------------- .text._Z15spmv_csr_kerneliPKiS0_PKfS2_Pf --------------------------
	.section	.text._Z15spmv_csr_kerneliPKiS0_PKfS2_Pf,"ax",@progbits
	.align	128
        .global         _Z15spmv_csr_kerneliPKiS0_PKfS2_Pf
        .type           _Z15spmv_csr_kerneliPKiS0_PKfS2_Pf,@function
        .size           _Z15spmv_csr_kerneliPKiS0_PKfS2_Pf,(.L_x_11 - _Z15spmv_csr_kerneliPKiS0_PKfS2_Pf)
        .other          _Z15spmv_csr_kerneliPKiS0_PKfS2_Pf,@"STO_CUDA_ENTRY STV_DEFAULT"
_Z15spmv_csr_kerneliPKiS0_PKfS2_Pf:
.text._Z15spmv_csr_kerneliPKiS0_PKfS2_Pf:
[----:B------:R-:W-:Y:S01]  /*0000*/  LDC R1, c[0x0][0x37c] ;  /* 0x0000df00ff017b82 */ /* 0x000fe20000000800 */
[----:B------:R-:W0:Y:S07]  /*0010*/  S2R R3, SR_TID.X ;  /* 0x0000000000037919 */ /* 0x000e2e0000002100 */
[----:B------:R-:W0:Y:S01]  /*0020*/  S2UR UR4, SR_CTAID.X ;  /* 0x00000000000479c3 */ /* 0x000e220000002500 */
[----:B------:R-:W1:Y:S07]  /*0030*/  LDCU UR5, c[0x0][0x380] ;  /* 0x00007000ff0577ac */ /* 0x000e6e0008000800 */
[----:B------:R-:W0:Y:S02]  /*0040*/  LDC R0, c[0x0][0x360] ;  /* 0x0000d800ff007b82 */ /* 0x000e240000000800 */
[----:B0-----:R-:W-:-:S05]  /*0050*/  IMAD R0, R0, UR4, R3 ;  /* 0x0000000400007c24 */ /* 0x001fca000f8e0203 */
[----:B-1----:R-:W-:-:S13]  /*0060*/  ISETP.GE.AND P0, PT, R0, UR5, PT ;  /* 0x0000000500007c0c */ /* 0x002fda000bf06270 */
[----:B------:R-:W-:Y:S05]  /*0070*/  @P0 EXIT ;  /* 0x000000000000094d */ /* 0x000fea0003800000 */
[----:B------:R-:W0:Y:S01]  /*0080*/  LDC.64 R2, c[0x0][0x388] ;  /* 0x0000e200ff027b82 */ /* 0x000e220000000a00 */
[----:B------:R-:W1:Y:S01]  /*0090*/  LDCU.64 UR4, c[0x0][0x358] ;  /* 0x00006b00ff0477ac */ /* 0x000e620008000a00 */
[----:B0-----:R-:W-:-:S05]  /*00a0*/  IMAD.WIDE R2, R0, 0x4, R2 ;  /* 0x0000000400027825 */ /* 0x001fca00078e0202 */
[----:B-1----:R-:W2:Y:S04]  /*00b0*/  LDG.E.CONSTANT R4, desc[UR4][R2.64] ;  /* 0x0000000402047981 */ /* 0x002ea8000c1e9900 */
[----:B------:R-:W2:Y:S01]  /*00c0*/  LDG.E.CONSTANT R8, desc[UR4][R2.64+0x4] ;  /* 0x0000040402087981 */ /* 0x000ea2000c1e9900 */
[----:B------:R-:W-:Y:S01]  /*00d0*/  BSSY.RECONVERGENT B0, `(.L_x_0) ;  /* 0x00000d4000007945 */ /* 0x000fe20003800200 */
[----:B------:R-:W-:Y:S01]  /*00e0*/  HFMA2 R6, -RZ, RZ, 0, 0 ;  /* 0x00000000ff067431 */ /* 0x000fe200000001ff */
[----:B--2---:R-:W-:-:S13]  /*00f0*/  ISETP.GE.AND P0, PT, R4, R8, PT ;  /* 0x000000080400720c */ /* 0x004fda0003f06270 */
[----:B------:R-:W-:Y:S05]  /*0100*/  @P0 BRA `(.L_x_1) ;  /* 0x0000000c00400947 */ /* 0x000fea0003800000 */
[----:B------:R-:W-:Y:S01]  /*0110*/  MOV R3, R4 ;  /* 0x0000000400037202 */ /* 0x000fe20000000f00 */
[----:B------:R-:W-:Y:S01]  /*0120*/  BSSY.RECONVERGENT B1, `(.L_x_2) ;  /* 0x0000068000017945 */ /* 0x000fe20003800200 */
[----:B------:R-:W-:Y:S02]  /*0130*/  MOV R6, RZ ;  /* 0x000000ff00067202 */ /* 0x000fe40000000f00 */
[CC--:B------:R-:W-:Y:S02]  /*0140*/  IADD3 R4, PT, PT, R8.reuse, -R3.reuse, RZ ;  /* 0x8000000308047210 */ /* 0x0c0fe40007ffe0ff */
[----:B------:R-:W-:Y:S02]  /*0150*/  IADD3 R8, PT, PT, -R8, R3, RZ ;  /* 0x0000000308087210 */ /* 0x000fe40007ffe1ff */
[----:B------:R-:W-:Y:S02]  /*0160*/  LOP3.LUT R5, R4, 0xf, RZ, 0xc0, !PT ;  /* 0x0000000f04057812 */ /* 0x000fe400078ec0ff */
[----:B------:R-:W-:-:S02]  /*0170*/  ISETP.GT.U32.AND P1, PT, R8, -0x10, PT ;  /* 0xfffffff00800780c */ /* 0x000fc40003f24070 */
[----:B------:R-:W-:-:S11]  /*0180*/  ISETP.NE.AND P0, PT, R5, RZ, PT ;  /* 0x000000ff0500720c */ /* 0x000fd60003f05270 */
[----:B------:R-:W-:Y:S05]  /*0190*/  @P1 BRA `(.L_x_3) ;  /* 0x0000000400801947 */ /* 0x000fea0003800000 */
[----:B------:R-:W0:Y:S01]  /*01a0*/  LDC.64 R12, c[0x0][0x390] ;  /* 0x0000e400ff0c7b82 */ /* 0x000e220000000a00 */
[----:B------:R-:W-:Y:S02]  /*01b0*/  LOP3.LUT R2, R4, 0xfffffff0, RZ, 0xc0, !PT ;  /* 0xfffffff004027812 */ /* 0x000fe400078ec0ff */
[----:B------:R-:W-:Y:S02]  /*01c0*/  MOV R6, RZ ;  /* 0x000000ff00067202 */ /* 0x000fe40000000f00 */
[----:B------:R-:W-:-:S03]  /*01d0*/  IADD3 R2, PT, PT, -R2, RZ, RZ ;  /* 0x000000ff02027210 */ /* 0x000fc60007ffe1ff */
[----:B------:R-:W1:Y:S01]  /*01e0*/  LDC.64 R14, c[0x0][0x398] ;  /* 0x0000e600ff0e7b82 */ /* 0x000e620000000a00 */
[----:B0-----:R-:W-:-:S04]  /*01f0*/  IADD3 R12, P2, PT, R12, 0x20, RZ ;  /* 0x000000200c0c7810 */ /* 0x001fc80007f5e0ff */
[----:B------:R-:W-:Y:S02]  /*0200*/  IADD3.X R13, PT, PT, RZ, R13, RZ, P2, !PT ;  /* 0x0000000dff0d7210 */ /* 0x000fe400017fe4ff */
[----:B-1----:R-:W-:-:S04]  /*0210*/  IADD3 R14, P1, PT, R14, 0x20, RZ ;  /* 0x000000200e0e7810 */ /* 0x002fc80007f3e0ff */
[----:B------:R-:W-:-:S09]  /*0220*/  IADD3.X R15, PT, PT, RZ, R15, RZ, P1, !PT ;  /* 0x0000000fff0f7210 */ /* 0x000fd20000ffe4ff */
.L_x_4:
[C---:B------:R-:W-:Y:S01]  /*0230*/  IMAD.WIDE R20, R3.reuse, 0x4, R12 ;  /* 0x0000000403147825 */ /* 0x040fe200078e020c */
[----:B------:R-:W0:Y:S04]  /*0240*/  LDC.64 R16, c[0x0][0x3a0] ;  /* 0x0000e800ff107b82 */ /* 0x000e280000000a00 */
[----:B------:R-:W0:Y:S04]  /*0250*/  LDG.E.CONSTANT R11, desc[UR4][R20.64+-0x20] ;  /* 0xffffe004140b7981 */ /* 0x000e28000c1e9900 */
[----:B------:R-:W2:Y:S04]  /*0260*/  LDG.E.CONSTANT R23, desc[UR4][R20.64+-0x1c] ;  /* 0xffffe40414177981 */ /* 0x000ea8000c1e9900 */
[----:B------:R-:W3:Y:S01]  /*0270*/  LDG.E.CONSTANT R9, desc[UR4][R20.64+-0x18] ;  /* 0xffffe80414097981 */ /* 0x000ee2000c1e9900 */
[----:B------:R-:W-:-:S03]  /*0280*/  IMAD.WIDE R26, R3, 0x4, R14 ;  /* 0x00000004031a7825 */ /* 0x000fc600078e020e */
[----:B------:R-:W4:Y:S04]  /*0290*/  LDG.E.CONSTANT R25, desc[UR4][R20.64+-0x14] ;  /* 0xffffec0414197981 */ /* 0x000f28000c1e9900 */
[----:B------:R-:W5:Y:S04]  /*02a0*/  LDG.E.CONSTANT R19, desc[UR4][R26.64+-0x20] ;  /* 0xffffe0041a137981 */ /* 0x000f68000c1e9900 */
[----:B------:R-:W5:Y:S04]  /*02b0*/  LDG.E.CONSTANT R18, desc[UR4][R26.64+-0x1c] ;  /* 0xffffe4041a127981 */ /* 0x000f68000c1e9900 */
[----:B------:R-:W5:Y:S01]  /*02c0*/  LDG.E.CONSTANT R29, desc[UR4][R20.64+-0x10] ;  /* 0xfffff004141d7981 */ /* 0x000f62000c1e9900 */
[----:B0-----:R-:W-:-:S06]  /*02d0*/  IMAD.WIDE R10, R11, 0x4, R16 ;  /* 0x000000040b0a7825 */ /* 0x001fcc00078e0210 */
[----:B------:R-:W5:Y:S01]  /*02e0*/  LDG.E.CONSTANT R10, desc[UR4][R10.64] ;  /* 0x000000040a0a7981 */ /* 0x000f62000c1e9900 */
[----:B--2---:R-:W-:-:S05]  /*02f0*/  IMAD.WIDE R22, R23, 0x4, R16 ;  /* 0x0000000417167825 */ /* 0x004fca00078e0210 */
[----:B------:R-:W2:Y:S01]  /*0300*/  LDG.E.CONSTANT R7, desc[UR4][R22.64] ;  /* 0x0000000416077981 */ /* 0x000ea2000c1e9900 */
[----:B---3--:R-:W-:-:S03]  /*0310*/  IMAD.WIDE R8, R9, 0x4, R16 ;  /* 0x0000000409087825 */ /* 0x008fc600078e0210 */
[----:B------:R-:W3:Y:S01]  /*0320*/  LDG.E.CONSTANT R11, desc[UR4][R26.64+-0x18] ;  /* 0xffffe8041a0b7981 */ /* 0x000ee2000c1e9900 */
[----:B----4-:R-:W-:-:S03]  /*0330*/  IMAD.WIDE R24, R25, 0x4, R16 ;  /* 0x0000000419187825 */ /* 0x010fc600078e0210 */
[----:B------:R-:W3:Y:S04]  /*0340*/  LDG.E.CONSTANT R8, desc[UR4][R8.64] ;  /* 0x0000000408087981 */ /* 0x000ee8000c1e9900 */
[----:B------:R-:W4:Y:S04]  /*0350*/  LDG.E.CONSTANT R23, desc[UR4][R20.64+-0xc] ;  /* 0xfffff40414177981 */ /* 0x000f28000c1e9900 */
[----:B------:R-:W4:Y:S01]  /*0360*/  LDG.E.CONSTANT R9, desc[UR4][R20.64+-0x8] ;  /* 0xfffff80414097981 */ /* 0x000f22000c1e9900 */
[----:B-----5:R-:W-:-:S03]  /*0370*/  FFMA R28, R19, R10, R6 ;  /* 0x0000000a131c7223 */ /* 0x020fc60000000006 */
[----:B------:R-:W5:Y:S04]  /*0380*/  LDG.E.CONSTANT R6, desc[UR4][R24.64] ;  /* 0x0000000418067981 */ /* 0x000f68000c1e9900 */
[----:B------:R-:W5:Y:S01]  /*0390*/  LDG.E.CONSTANT R19, desc[UR4][R26.64+-0x14] ;  /* 0xffffec041a137981 */ /* 0x000f62000c1e9900 */
[----:B--2---:R-:W-:Y:S01]  /*03a0*/  FFMA R22, R18, R7, R28 ;  /* 0x0000000712167223 */ /* 0x004fe2000000001c */
[----:B------:R-:W-:Y:S02]  /*03b0*/  IMAD.WIDE R28, R29, 0x4, R16 ;  /* 0x000000041d1c7825 */ /* 0x000fe400078e0210 */
[----:B------:R-:W2:Y:S04]  /*03c0*/  LDG.E.CONSTANT R10, desc[UR4][R20.64+-0x4] ;  /* 0xfffffc04140a7981 */ /* 0x000ea8000c1e9900 */
[----:B------:R-:W2:Y:S04]  /*03d0*/  LDG.E.CONSTANT R29, desc[UR4][R28.64] ;  /* 0x000000041c1d7981 */ /* 0x000ea8000c1e9900 */
[----:B------:R-:W2:Y:S04]  /*03e0*/  LDG.E.CONSTANT R18, desc[UR4][R26.64+-0x10] ;  /* 0xfffff0041a127981 */ /* 0x000ea8000c1e9900 */
[----:B------:R-:W2:Y:S01]  /*03f0*/  LDG.E.CONSTANT R7, desc[UR4][R20.64] ;  /* 0x0000000414077981 */ /* 0x000ea2000c1e9900 */
[----:B---3--:R-:W-:Y:S01]  /*0400*/  FFMA R8, R11, R8, R22 ;  /* 0x000000080b087223 */ /* 0x008fe20000000016 */
[----:B----4-:R-:W-:-:S02]  /*0410*/  IMAD.WIDE R22, R23, 0x4, R16 ;  /* 0x0000000417167825 */ /* 0x010fc400078e0210 */
[----:B------:R-:W3:Y:S04]  /*0420*/  LDG.E.CONSTANT R11, desc[UR4][R20.64+0x4] ;  /* 0x00000404140b7981 */ /* 0x000ee8000c1e9900 */
[----:B------:R-:W4:Y:S04]  /*0430*/  LDG.E.CONSTANT R23, desc[UR4][R22.64] ;  /* 0x0000000416177981 */ /* 0x000f28000c1e9900 */
[----:B------:R-:W4:Y:S04]  /*0440*/  LDG.E.CONSTANT R25, desc[UR4][R26.64+-0xc] ;  /* 0xfffff4041a197981 */ /* 0x000f28000c1e9900 */
[----:B------:R-:W4:Y:S04]  /*0450*/  LDG.E.CONSTANT R28, desc[UR4][R26.64+-0x8] ;  /* 0xfffff8041a1c7981 */ /* 0x000f28000c1e9900 */
[----:B------:R-:W4:Y:S04]  /*0460*/  LDG.E.CONSTANT R22, desc[UR4][R20.64+0x8] ;  /* 0x0000080414167981 */ /* 0x000f28000c1e9900 */
[----:B------:R-:W4:Y:S01]  /*0470*/  LDG.E.CONSTANT R24, desc[UR4][R26.64+0x4] ;  /* 0x000004041a187981 */ /* 0x000f22000c1e9900 */
[----:B-----5:R-:W-:Y:S01]  /*0480*/  FFMA R6, R19, R6, R8 ;  /* 0x0000000613067223 */ /* 0x020fe20000000008 */
[----:B------:R-:W-:-:S05]  /*0490*/  IMAD.WIDE R8, R9, 0x4, R16 ;  /* 0x0000000409087825 */ /* 0x000fca00078e0210 */
[----:B------:R0:W5:Y:S01]  /*04a0*/  LDG.E.CONSTANT R19, desc[UR4][R8.64] ;  /* 0x0000000408137981 */ /* 0x000162000c1e9900 */
[----:B--2---:R-:W-:-:S03]  /*04b0*/  FFMA R18, R18, R29, R6 ;  /* 0x0000001d12127223 */ /* 0x004fc60000000006 */
[----:B------:R-:W2:Y:S01]  /*04c0*/  LDG.E.CONSTANT R29, desc[UR4][R20.64+0x1c] ;  /* 0x00001c04141d7981 */ /* 0x000ea2000c1e9900 */
[----:B0-----:R-:W-:-:S04]  /*04d0*/  IMAD.WIDE R8, R10, 0x4, R16 ;  /* 0x000000040a087825 */ /* 0x001fc800078e0210 */
[--C-:B------:R-:W-:Y:S02]  /*04e0*/  IMAD.WIDE R6, R7, 0x4, R16.reuse ;  /* 0x0000000407067825 */ /* 0x100fe400078e0210 */
[----:B------:R-:W2:Y:S02]  /*04f0*/  LDG.E.CONSTANT R8, desc[UR4][R8.64] ;  /* 0x0000000408087981 */ /* 0x000ea4000c1e9900 */
[----:B---3--:R-:W-:Y:S02]  /*0500*/  IMAD.WIDE R10, R11, 0x4, R16 ;  /* 0x000000040b0a7825 */ /* 0x008fe400078e0210 */
[----:B------:R-:W3:Y:S02]  /*0510*/  LDG.E.CONSTANT R6, desc[UR4][R6.64] ;  /* 0x0000000406067981 */ /* 0x000ee4000c1e9900 */
[----:B----4-:R-:W-:Y:S02]  /*0520*/  FFMA R23, R25, R23, R18 ;  /* 0x0000001719177223 */ /* 0x010fe40000000012 */
[----:B------:R-:W4:Y:S04]  /*0530*/  LDG.E.CONSTANT R10, desc[UR4][R10.64] ;  /* 0x000000040a0a7981 */ /* 0x000f28000c1e9900 */
[----:B------:R-:W2:Y:S04]  /*0540*/  LDG.E.CONSTANT R9, desc[UR4][R26.64+-0x4] ;  /* 0xfffffc041a097981 */ /* 0x000ea8000c1e9900 */
[----:B------:R-:W3:Y:S04]  /*0550*/  LDG.E.CONSTANT R7, desc[UR4][R26.64] ;  /* 0x000000041a077981 */ /* 0x000ee8000c1e9900 */
[----:B------:R-:W4:Y:S04]  /*0560*/  LDG.E.CONSTANT R18, desc[UR4][R20.64+0xc] ;  /* 0x00000c0414127981 */ /* 0x000f28000c1e9900 */
[----:B------:R-:W4:Y:S04]  /*0570*/  LDG.E.CONSTANT R25, desc[UR4][R20.64+0x14] ;  /* 0x0000140414197981 */ /* 0x000f28000c1e9900 */
[----:B------:R-:W4:Y:S01]  /*0580*/  LDG.E.CONSTANT R11, desc[UR4][R26.64+0x18] ;  /* 0x000018041a0b7981 */ /* 0x000f22000c1e9900 */
[----:B-----5:R-:W-:-:S03]  /*0590*/  FFMA R28, R28, R19, R23 ;  /* 0x000000131c1c7223 */ /* 0x020fc60000000017 */
[----:B------:R-:W5:Y:S04]  /*05a0*/  LDG.E.CONSTANT R23, desc[UR4][R20.64+0x10] ;  /* 0x0000100414177981 */ /* 0x000f68000c1e9900 */
[----:B------:R0:W5:Y:S02]  /*05b0*/  LDG.E.CONSTANT R19, desc[UR4][R20.64+0x18] ;  /* 0x0000180414137981 */ /* 0x000164000c1e9900 */
[----:B0-----:R-:W-:-:S04]  /*05c0*/  IMAD.WIDE R20, R22, 0x4, R16 ;  /* 0x0000000416147825 */ /* 0x001fc800078e0210 */
[----:B--2---:R-:W-:Y:S02]  /*05d0*/  FFMA R8, R9, R8, R28 ;  /* 0x0000000809087223 */ /* 0x004fe4000000001c */
[----:B------:R-:W2:Y:S02]  /*05e0*/  LDG.E.CONSTANT R9, desc[UR4][R26.64+0x10] ;  /* 0x000010041a097981 */ /* 0x000ea4000c1e9900 */
[----:B---3--:R-:W-:Y:S02]  /*05f0*/  FFMA R7, R7, R6, R8 ;  /* 0x0000000607077223 */ /* 0x008fe40000000008 */
[----:B------:R-:W3:Y:S02]  /*0600*/  LDG.E.CONSTANT R8, desc[UR4][R26.64+0xc] ;  /* 0x00000c041a087981 */ /* 0x000ee4000c1e9900 */
[----:B----4-:R-:W-:Y:S02]  /*0610*/  FFMA R6, R24, R10, R7 ;  /* 0x0000000a18067223 */ /* 0x010fe40000000007 */
[----:B------:R-:W4:Y:S04]  /*0620*/  LDG.E.CONSTANT R7, desc[UR4][R26.64+0x8] ;  /* 0x000008041a077981 */ /* 0x000f28000c1e9900 */
[----:B------:R-:W2:Y:S04]  /*0630*/  LDG.E.CONSTANT R10, desc[UR4][R26.64+0x14] ;  /* 0x000014041a0a7981 */ /* 0x000ea8000c1e9900 */
[----:B------:R-:W2:Y:S01]  /*0640*/  LDG.E.CONSTANT R26, desc[UR4][R26.64+0x1c] ;  /* 0x00001c041a1a7981 */ /* 0x000ea2000c1e9900 */
[----:B------:R-:W-:-:S06]  /*0650*/  IMAD.WIDE R24, R25, 0x4, R16 ;  /* 0x0000000419187825 */ /* 0x000fcc00078e0210 */
[----:B------:R-:W2:Y:S04]  /*0660*/  LDG.E.CONSTANT R25, desc[UR4][R24.64] ;  /* 0x0000000418197981 */ /* 0x000ea8000c1e9900 */
[----:B------:R0:W4:Y:S02]  /*0670*/  LDG.E.CONSTANT R27, desc[UR4][R20.64] ;  /* 0x00000004141b7981 */ /* 0x000124000c1e9900 */
[----:B0-----:R-:W-:-:S06]  /*0680*/  IMAD.WIDE R20, R18, 0x4, R16 ;  /* 0x0000000412147825 */ /* 0x001fcc00078e0210 */
[----:B------:R-:W3:Y:S01]  /*0690*/  LDG.E.CONSTANT R21, desc[UR4][R20.64] ;  /* 0x0000000414157981 */ /* 0x000ee2000c1e9900 */
[----:B-----5:R-:W-:-:S04]  /*06a0*/  IMAD.WIDE R22, R23, 0x4, R16 ;  /* 0x0000000417167825 */ /* 0x020fc800078e0210 */
[--C-:B------:R-:W-:Y:S02]  /*06b0*/  IMAD.WIDE R18, R19, 0x4, R16.reuse ;  /* 0x0000000413127825 */ /* 0x100fe400078e0210 */
[----:B------:R-:W2:Y:S02]  /*06c0*/  LDG.E.CONSTANT R22, desc[UR4][R22.64] ;  /* 0x0000000416167981 */ /* 0x000ea4000c1e9900 */
[----:B------:R-:W-:Y:S02]  /*06d0*/  IMAD.WIDE R16, R29, 0x4, R16 ;  /* 0x000000041d107825 */ /* 0x000fe400078e0210 */
[----:B------:R-:W5:Y:S04]  /*06e0*/  LDG.E.CONSTANT R18, desc[UR4][R18.64] ;  /* 0x0000000412127981 */ /* 0x000f68000c1e9900 */
[----:B------:R-:W5:Y:S01]  /*06f0*/  LDG.E.CONSTANT R16, desc[UR4][R16.64] ;  /* 0x0000000410107981 */ /* 0x000f62000c1e9900 */
[----:B------:R-:W-:-:S04]  /*0700*/  IADD3 R2, PT, PT, R2, 0x10, RZ ;  /* 0x0000001002027810 */ /* 0x000fc80007ffe0ff */
[----:B------:R-:W-:Y:S02]  /*0710*/  ISETP.NE.AND P1, PT, R2, RZ, PT ;  /* 0x000000ff0200720c */ /* 0x000fe40003f25270 */
[----:B------:R-:W-:Y:S01]  /*0720*/  IADD3 R3, PT, PT, R3, 0x10, RZ ;  /* 0x0000001003037810 */ /* 0x000fe20007ffe0ff */
[----:B----4-:R-:W-:-:S04]  /*0730*/  FFMA R7, R7, R27, R6 ;  /* 0x0000001b07077223 */ /* 0x010fc80000000006 */
[----:B---3--:R-:W-:-:S04]  /*0740*/  FFMA R8, R8, R21, R7 ;  /* 0x0000001508087223 */ /* 0x008fc80000000007 */
[----:B--2---:R-:W-:-:S04]  /*0750*/  FFMA R9, R9, R22, R8 ;  /* 0x0000001609097223 */ /* 0x004fc80000000008 */
[----:B------:R-:W-:-:S04]  /*0760*/  FFMA R10, R10, R25, R9 ;  /* 0x000000190a0a7223 */ /* 0x000fc80000000009 */
[----:B-----5:R-:W-:-:S04]  /*0770*/  FFMA R11, R11, R18, R10 ;  /* 0x000000120b0b7223 */ /* 0x020fc8000000000a */
[----:B------:R-:W-:Y:S01]  /*0780*/  FFMA R6, R26, R16, R11 ;  /* 0x000000101a067223 */ /* 0x000fe2000000000b */
[----:B------:R-:W-:Y:S06]  /*0790*/  @P1 BRA `(.L_x_4) ;  /* 0xfffffff800a41947 */ /* 0x000fec000383ffff */
.L_x_3:
[----:B------:R-:W-:Y:S05]  /*07a0*/  BSYNC.RECONVERGENT B1 ;  /* 0x0000000000017941 */ /* 0x000fea0003800200 */
.L_x_2:
[----:B------:R-:W-:Y:S05]  /*07b0*/  @!P0 BRA `(.L_x_1) ;  /* 0x0000000400948947 */ /* 0x000fea0003800000 */
[----:B------:R-:W-:Y:S01]  /*07c0*/  ISETP.GE.U32.AND P0, PT, R5, 0x8, PT ;  /* 0x000000080500780c */ /* 0x000fe20003f06070 */
[----:B------:R-:W-:Y:S01]  /*07d0*/  BSSY.RECONVERGENT B1, `(.L_x_5) ;  /* 0x0000032000017945 */ /* 0x000fe20003800200 */
[----:B------:R-:W-:-:S04]  /*07e0*/  LOP3.LUT R24, R4, 0x7, RZ, 0xc0, !PT ;  /* 0x0000000704187812 */ /* 0x000fc800078ec0ff */
[----:B------:R-:W-:-:S07]  /*07f0*/  ISETP.NE.AND P1, PT, R24, RZ, PT ;  /* 0x000000ff1800720c */ /* 0x000fce0003f25270 */
[----:B------:R-:W-:Y:S06]  /*0800*/  @!P0 BRA `(.L_x_6) ;  /* 0x0000000000b88947 */ /* 0x000fec0003800000 */
[----:B------:R-:W0:Y:S08]  /*0810*/  LDC.64 R20, c[0x0][0x390] ;  /* 0x0000e400ff147b82 */ /* 0x000e300000000a00 */
[----:B------:R-:W1:Y:S08]  /*0820*/  LDC.64 R10, c[0x0][0x3a0] ;  /* 0x0000e800ff0a7b82 */ /* 0x000e700000000a00 */
[----:B------:R-:W2:Y:S01]  /*0830*/  LDC.64 R8, c[0x0][0x398] ;  /* 0x0000e600ff087b82 */ /* 0x000ea20000000a00 */
[----:B0-----:R-:W-:-:S05]  /*0840*/  IMAD.WIDE R20, R3, 0x4, R20 ;  /* 0x0000000403147825 */ /* 0x001fca00078e0214 */
[----:B------:R-:W1:Y:S04]  /*0850*/  LDG.E.CONSTANT R29, desc[UR4][R20.64] ;  /* 0x00000004141d7981 */ /* 0x000e68000c1e9900 */
[----:B------:R-:W3:Y:S04]  /*0860*/  LDG.E.CONSTANT R27, desc[UR4][R20.64+0x4] ;  /* 0x00000404141b7981 */ /* 0x000ee8000c1e9900 */
[----:B------:R-:W4:Y:S04]  /*0870*/  LDG.E.CONSTANT R25, desc[UR4][R20.64+0x8] ;  /* 0x0000080414197981 */ /* 0x000f28000c1e9900 */
[----:B------:R-:W5:Y:S04]  /*0880*/  LDG.E.CONSTANT R13, desc[UR4][R20.64+0xc] ;  /* 0x00000c04140d7981 */ /* 0x000f68000c1e9900 */
[----:B------:R-:W5:Y:S04]  /*0890*/  LDG.E.CONSTANT R15, desc[UR4][R20.64+0x10] ;  /* 0x00001004140f7981 */ /* 0x000f68000c1e9900 */
[----:B------:R-:W5:Y:S04]  /*08a0*/  LDG.E.CONSTANT R17, desc[UR4][R20.64+0x14] ;  /* 0x0000140414117981 */ /* 0x000f68000c1e9900 */
[----:B------:R-:W5:Y:S04]  /*08b0*/  LDG.E.CONSTANT R19, desc[UR4][R20.64+0x18] ;  /* 0x0000180414137981 */ /* 0x000f68000c1e9900 */
[----:B------:R4:W5:Y:S01]  /*08c0*/  LDG.E.CONSTANT R23, desc[UR4][R20.64+0x1c] ;  /* 0x00001c0414177981 */ /* 0x000962000c1e9900 */
[----:B--2---:R-:W-:-:S05]  /*08d0*/  IMAD.WIDE R8, R3, 0x4, R8 ;  /* 0x0000000403087825 */ /* 0x004fca00078e0208 */
[----:B------:R-:W2:Y:S04]  /*08e0*/  LDG.E.CONSTANT R7, desc[UR4][R8.64] ;  /* 0x0000000408077981 */ /* 0x000ea8000c1e9900 */
[----:B------:R-:W2:Y:S01]  /*08f0*/  LDG.E.CONSTANT R22, desc[UR4][R8.64+0x8] ;  /* 0x0000080408167981 */ /* 0x000ea2000c1e9900 */
[----:B-1----:R-:W-:-:S04]  /*0900*/  IMAD.WIDE R28, R29, 0x4, R10 ;  /* 0x000000041d1c7825 */ /* 0x002fc800078e020a */
[--C-:B---3--:R-:W-:Y:S01]  /*0910*/  IMAD.WIDE R26, R27, 0x4, R10.reuse ;  /* 0x000000041b1a7825 */ /* 0x108fe200078e020a */
[----:B------:R-:W2:Y:S03]  /*0920*/  LDG.E.CONSTANT R5, desc[UR4][R28.64] ;  /* 0x000000041c057981 */ /* 0x000ea6000c1e9900 */
[--C-:B----4-:R-:W-:Y:S01]  /*0930*/  IMAD.WIDE R20, R25, 0x4, R10.reuse ;  /* 0x0000000419147825 */ /* 0x110fe200078e020a */
[----:B------:R-:W3:Y:S04]  /*0940*/  LDG.E.CONSTANT R2, desc[UR4][R26.64] ;  /* 0x000000041a027981 */ /* 0x000ee8000c1e9900 */
[----:B------:R-:W3:Y:S01]  /*0950*/  LDG.E.CONSTANT R25, desc[UR4][R8.64+0x4] ;  /* 0x0000040408197981 */ /* 0x000ee2000c1e9900 */
[----:B-----5:R-:W-:-:S03]  /*0960*/  IMAD.WIDE R12, R13, 0x4, R10 ;  /* 0x000000040d0c7825 */ /* 0x020fc600078e020a */
[----:B------:R-:W4:Y:S01]  /*0970*/  LDG.E.CONSTANT R21, desc[UR4][R20.64] ;  /* 0x0000000414157981 */ /* 0x000f22000c1e9900 */
[----:B------:R-:W-:-:S03]  /*0980*/  IMAD.WIDE R14, R15, 0x4, R10 ;  /* 0x000000040f0e7825 */ /* 0x000fc600078e020a */
[----:B------:R-:W5:Y:S01]  /*0990*/  LDG.E.CONSTANT R13, desc[UR4][R12.64] ;  /* 0x000000040c0d7981 */ /* 0x000f62000c1e9900 */
[----:B------:R-:W-:-:S03]  /*09a0*/  IMAD.WIDE R16, R17, 0x4, R10 ;  /* 0x0000000411107825 */ /* 0x000fc600078e020a */
[----:B------:R-:W5:Y:S01]  /*09b0*/  LDG.E.CONSTANT R28, desc[UR4][R8.64+0xc] ;  /* 0x00000c04081c7981 */ /* 0x000f62000c1e9900 */
[----:B------:R-:W-:-:S03]  /*09c0*/  IMAD.WIDE R18, R19, 0x4, R10 ;  /* 0x0000000413127825 */ /* 0x000fc600078e020a */
[----:B------:R-:W5:Y:S04]  /*09d0*/  LDG.E.CONSTANT R14, desc[UR4][R14.64] ;  /* 0x000000040e0e7981 */ /* 0x000f68000c1e9900 */
[----:B------:R-:W5:Y:S01]  /*09e0*/  LDG.E.CONSTANT R29, desc[UR4][R8.64+0x10] ;  /* 0x00001004081d7981 */ /* 0x000f62000c1e9900 */
[----:B------:R-:W-:-:S03]  /*09f0*/  IMAD.WIDE R10, R23, 0x4, R10 ;  /* 0x00000004170a7825 */ /* 0x000fc600078e020a */
[----:B------:R-:W5:Y:S04]  /*0a00*/  LDG.E.CONSTANT R17, desc[UR4][R16.64] ;  /* 0x0000000410117981 */ /* 0x000f68000c1e9900 */
[----:B------:R-:W5:Y:S04]  /*0a10*/  LDG.E.CONSTANT R26, desc[UR4][R8.64+0x14] ;  /* 0x00001404081a7981 */ /* 0x000f68000c1e9900 */
[----:B------:R-:W5:Y:S04]  /*0a20*/  LDG.E.CONSTANT R18, desc[UR4][R18.64] ;  /* 0x0000000412127981 */ /* 0x000f68000c1e9900 */
[----:B------:R-:W5:Y:S04]  /*0a30*/  LDG.E.CONSTANT R23, desc[UR4][R8.64+0x18] ;  /* 0x0000180408177981 */ /* 0x000f68000c1e9900 */
[----:B------:R-:W5:Y:S04]  /*0a40*/  LDG.E.CONSTANT R12, desc[UR4][R8.64+0x1c] ;  /* 0x00001c04080c7981 */ /* 0x000f68000c1e9900 */
[----:B------:R-:W5:Y:S01]  /*0a50*/  LDG.E.CONSTANT R10, desc[UR4][R10.64] ;  /* 0x000000040a0a7981 */ /* 0x000f62000c1e9900 */
[----:B------:R-:W-:Y:S01]  /*0a60*/  IADD3 R3, PT, PT, R3, 0x8, RZ ;  /* 0x0000000803037810 */ /* 0x000fe20007ffe0ff */
[----:B--2---:R-:W-:-:S04]  /*0a70*/  FFMA R6, R7, R5, R6 ;  /* 0x0000000507067223 */ /* 0x004fc80000000006 */
[----:B---3--:R-:W-:-:S04]  /*0a80*/  FFMA R25, R25, R2, R6 ;  /* 0x0000000219197223 */ /* 0x008fc80000000006 */
[----:B----4-:R-:W-:-:S04]  /*0a90*/  FFMA R21, R22, R21, R25 ;  /* 0x0000001516157223 */ /* 0x010fc80000000019 */
[----:B-----5:R-:W-:-:S04]  /*0aa0*/  FFMA R28, R28, R13, R21 ;  /* 0x0000000d1c1c7223 */ /* 0x020fc80000000015 */
[----:B------:R-:W-:-:S04]  /*0ab0*/  FFMA R29, R29, R14, R28 ;  /* 0x0000000e1d1d7223 */ /* 0x000fc8000000001c */
[----:B------:R-:W-:-:S04]  /*0ac0*/  FFMA R26, R26, R17, R29 ;  /* 0x000000111a1a7223 */ /* 0x000fc8000000001d */
[----:B------:R-:W-:-:S04]  /*0ad0*/  FFMA R23, R23, R18, R26 ;  /* 0x0000001217177223 */ /* 0x000fc8000000001a */
[----:B------:R-:W-:-:S07]  /*0ae0*/  FFMA R6, R12, R10, R23 ;  /* 0x0000000a0c067223 */ /* 0x000fce0000000017 */
.L_x_6:
[----:B------:R-:W-:Y:S05]  /*0af0*/  BSYNC.RECONVERGENT B1 ;  /* 0x0000000000017941 */ /* 0x000fea0003800200 */
.L_x_5:
[----:B------:R-:W-:Y:S05]  /*0b00*/  @!P1 BRA `(.L_x_1) ;  /* 0x0000000000c09947 */ /* 0x000fea0003800000 */
[----:B------:R-:W-:Y:S01]  /*0b10*/  ISETP.GE.U32.AND P0, PT, R24, 0x4, PT ;  /* 0x000000041800780c */ /* 0x000fe20003f06070 */
[----:B------:R-:W-:Y:S01]  /*0b20*/  BSSY.RECONVERGENT B1, `(.L_x_7) ;  /* 0x000001e000017945 */ /* 0x000fe20003800200 */
[----:B------:R-:W-:-:S04]  /*0b30*/  LOP3.LUT R4, R4, 0x3, RZ, 0xc0, !PT ;  /* 0x0000000304047812 */ /* 0x000fc800078ec0ff */
[----:B------:R-:W-:-:S07]  /*0b40*/  ISETP.NE.AND P1, PT, R4, RZ, PT ;  /* 0x000000ff0400720c */ /* 0x000fce0003f25270 */
[----:B------:R-:W-:Y:S06]  /*0b50*/  @!P0 BRA `(.L_x_8) ;  /* 0x0000000000688947 */ /* 0x000fec0003800000 */
[----:B------:R-:W0:Y:S08]  /*0b60*/  LDC.64 R8, c[0x0][0x390] ;  /* 0x0000e400ff087b82 */ /* 0x000e300000000a00 */
[----:B------:R-:W1:Y:S01]  /*0b70*/  LDC.64 R10, c[0x0][0x398] ;  /* 0x0000e600ff0a7b82 */ /* 0x000e620000000a00 */
[----:B0-----:R-:W-:-:S07]  /*0b80*/  IMAD.WIDE R12, R3, 0x4, R8 ;  /* 0x00000004030c7825 */ /* 0x001fce00078e0208 */
[----:B------:R-:W0:Y:S01]  /*0b90*/  LDC.64 R8, c[0x0][0x3a0] ;  /* 0x0000e800ff087b82 */ /* 0x000e220000000a00 */
[----:B------:R-:W0:Y:S04]  /*0ba0*/  LDG.E.CONSTANT R15, desc[UR4][R12.64] ;  /* 0x000000040c0f7981 */ /* 0x000e28000c1e9900 */
[----:B------:R-:W2:Y:S04]  /*0bb0*/  LDG.E.CONSTANT R17, desc[UR4][R12.64+0x4] ;  /* 0x000004040c117981 */ /* 0x000ea8000c1e9900 */
[----:B------:R-:W3:Y:S04]  /*0bc0*/  LDG.E.CONSTANT R19, desc[UR4][R12.64+0x8] ;  /* 0x000008040c137981 */ /* 0x000ee8000c1e9900 */
[----:B------:R-:W4:Y:S01]  /*0bd0*/  LDG.E.CONSTANT R7, desc[UR4][R12.64+0xc] ;  /* 0x00000c040c077981 */ /* 0x000f22000c1e9900 */
[----:B-1----:R-:W-:-:S05]  /*0be0*/  IMAD.WIDE R10, R3, 0x4, R10 ;  /* 0x00000004030a7825 */ /* 0x002fca00078e020a */
[----:B------:R-:W5:Y:S04]  /*0bf0*/  LDG.E.CONSTANT R5, desc[UR4][R10.64] ;  /* 0x000000040a057981 */ /* 0x000f68000c1e9900 */
[----:B------:R-:W5:Y:S04]  /*0c00*/  LDG.E.CONSTANT R2, desc[UR4][R10.64+0x4] ;  /* 0x000004040a027981 */ /* 0x000f68000c1e9900 */
[----:B------:R-:W5:Y:S01]  /*0c10*/  LDG.E.CONSTANT R13, desc[UR4][R10.64+0xc] ;  /* 0x00000c040a0d7981 */ /* 0x000f62000c1e9900 */
[----:B0-----:R-:W-:-:S04]  /*0c20*/  IMAD.WIDE R14, R15, 0x4, R8 ;  /* 0x000000040f0e7825 */ /* 0x001fc800078e0208 */
[--C-:B--2---:R-:W-:Y:S02]  /*0c30*/  IMAD.WIDE R16, R17, 0x4, R8.reuse ;  /* 0x0000000411107825 */ /* 0x104fe400078e0208 */
[----:B------:R-:W5:Y:S02]  /*0c40*/  LDG.E.CONSTANT R14, desc[UR4][R14.64] ;  /* 0x000000040e0e7981 */ /* 0x000f64000c1e9900 */
[--C-:B---3--:R-:W-:Y:S02]  /*0c50*/  IMAD.WIDE R18, R19, 0x4, R8.reuse ;  /* 0x0000000413127825 */ /* 0x108fe400078e0208 */
[----:B------:R-:W2:Y:S02]  /*0c60*/  LDG.E.CONSTANT R16, desc[UR4][R16.64] ;  /* 0x0000000410107981 */ /* 0x000ea4000c1e9900 */
[----:B----4-:R-:W-:Y:S02]  /*0c70*/  IMAD.WIDE R8, R7, 0x4, R8 ;  /* 0x0000000407087825 */ /* 0x010fe400078e0208 */
[----:B------:R-:W3:Y:S04]  /*0c80*/  LDG.E.CONSTANT R18, desc[UR4][R18.64] ;  /* 0x0000000412127981 */ /* 0x000ee8000c1e9900 */
[----:B------:R-:W3:Y:S04]  /*0c90*/  LDG.E.CONSTANT R7, desc[UR4][R10.64+0x8] ;  /* 0x000008040a077981 */ /* 0x000ee8000c1e9900 */
[----:B------:R-:W4:Y:S01]  /*0ca0*/  LDG.E.CONSTANT R8, desc[UR4][R8.64] ;  /* 0x0000000408087981 */ /* 0x000f22000c1e9900 */
[----:B------:R-:W-:Y:S01]  /*0cb0*/  IADD3 R3, PT, PT, R3, 0x4, RZ ;  /* 0x0000000403037810 */ /* 0x000fe20007ffe0ff */
[----:B-----5:R-:W-:-:S04]  /*0cc0*/  FFMA R5, R5, R14, R6 ;  /* 0x0000000e05057223 */ /* 0x020fc80000000006 */
[----:B--2---:R-:W-:-:S04]  /*0cd0*/  FFMA R2, R2, R16, R5 ;  /* 0x0000001002027223 */ /* 0x004fc80000000005 */
[----:B---3--:R-:W-:-:S04]  /*0ce0*/  FFMA R2, R7, R18, R2 ;  /* 0x0000001207027223 */ /* 0x008fc80000000002 */
[----:B----4-:R-:W-:-:S07]  /*0cf0*/  FFMA R6, R13, R8, R2 ;  /* 0x000000080d067223 */ /* 0x010fce0000000002 */
.L_x_8:
[----:B------:R-:W-:Y:S05]  /*0d00*/  BSYNC.RECONVERGENT B1 ;  /* 0x0000000000017941 */ /* 0x000fea0003800200 */
.L_x_7:
[----:B------:R-:W-:Y:S05]  /*0d10*/  @!P1 BRA `(.L_x_1) ;  /* 0x00000000003c9947 */ /* 0x000fea0003800000 */
[----:B------:R-:W0:Y:S01]  /*0d20*/  LDC.64 R16, c[0x0][0x3a0] ;  /* 0x0000e800ff107b82 */ /* 0x000e220000000a00 */
[----:B------:R-:W-:-:S07]  /*0d30*/  IADD3 R2, PT, PT, -R4, RZ, RZ ;  /* 0x000000ff04027210 */ /* 0x000fce0007ffe1ff */
[----:B------:R-:W1:Y:S08]  /*0d40*/  LDC.64 R12, c[0x0][0x390] ;  /* 0x0000e400ff0c7b82 */ /* 0x000e700000000a00 */
[----:B------:R-:W2:Y:S02]  /*0d50*/  LDC.64 R14, c[0x0][0x398] ;  /* 0x0000e600ff0e7b82 */ /* 0x000ea40000000a00 */
.L_x_9:
[----:B-1----:R-:W-:-:S06]  /*0d60*/  IMAD.WIDE R4, R3, 0x4, R12 ;  /* 0x0000000403047825 */ /* 0x002fcc00078e020c */
[----:B------:R-:W0:Y:S01]  /*0d70*/  LDG.E.CONSTANT R5, desc[UR4][R4.64] ;  /* 0x0000000404057981 */ /* 0x000e22000c1e9900 */
[----:B--2---:R-:W-:-:S06]  /*0d80*/  IMAD.WIDE R8, R3, 0x4, R14 ;  /* 0x0000000403087825 */ /* 0x004fcc00078e020e */
[----:B------:R-:W2:Y:S01]  /*0d90*/  LDG.E.CONSTANT R9, desc[UR4][R8.64] ;  /* 0x0000000408097981 */ /* 0x000ea2000c1e9900 */
[----:B------:R-:W-:Y:S01]  /*0da0*/  IADD3 R2, PT, PT, R2, 0x1, RZ ;  /* 0x0000000102027810 */ /* 0x000fe20007ffe0ff */
[----:B0-----:R-:W-:-:S06]  /*0db0*/  IMAD.WIDE R10, R5, 0x4, R16 ;  /* 0x00000004050a7825 */ /* 0x001fcc00078e0210 */
[----:B------:R-:W2:Y:S01]  /*0dc0*/  LDG.E.CONSTANT R10, desc[UR4][R10.64] ;  /* 0x000000040a0a7981 */ /* 0x000ea2000c1e9900 */
[----:B------:R-:W-:Y:S02]  /*0dd0*/  ISETP.NE.AND P0, PT, R2, RZ, PT ;  /* 0x000000ff0200720c */ /* 0x000fe40003f05270 */
[----:B------:R-:W-:Y:S01]  /*0de0*/  IADD3 R3, PT, PT, R3, 0x1, RZ ;  /* 0x0000000103037810 */ /* 0x000fe20007ffe0ff */
[----:B--2---:R-:W-:-:S10]  /*0df0*/  FFMA R6, R9, R10, R6 ;  /* 0x0000000a09067223 */ /* 0x004fd40000000006 */
[----:B------:R-:W-:Y:S05]  /*0e00*/  @P0 BRA `(.L_x_9) ;  /* 0xfffffffc00d40947 */ /* 0x000fea000383ffff */
.L_x_1:
[----:B------:R-:W-:Y:S05]  /*0e10*/  BSYNC.RECONVERGENT B0 ;  /* 0x0000000000007941 */ /* 0x000fea0003800200 */
.L_x_0:
[----:B------:R-:W0:Y:S02]  /*0e20*/  LDC.64 R2, c[0x0][0x3a8] ;  /* 0x0000ea00ff027b82 */ /* 0x000e240000000a00 */
[----:B0-----:R-:W-:-:S05]  /*0e30*/  IMAD.WIDE R2, R0, 0x4, R2 ;  /* 0x0000000400027825 */ /* 0x001fca00078e0202 */
[----:B------:R-:W-:Y:S01]  /*0e40*/  STG.E desc[UR4][R2.64], R6 ;  /* 0x0000000602007986 */ /* 0x000fe2000c101904 */
[----:B------:R-:W-:Y:S05]  /*0e50*/  EXIT ;  /* 0x000000000000794d */ /* 0x000fea0003800000 */
.L_x_10:
[----:B------:R-:W-:-:S00]  /*0e60*/  BRA `(.L_x_10) ;  /* 0xfffffffc00fc7947 */ /* 0x000fc0000383ffff */
[----:B------:R-:W-:-:S00]  /*0e70*/  NOP ;  /* 0x0000000000007918 */ /* 0x000fc00000000000 */
        /* <DEDUP_REMOVED lines=8> */
.L_x_11:


//--------------------- .nv.shared.reserved.0     --------------------------
	.section	.nv.shared.reserved.0,"aw",@nobits
	.weak		__nv_reservedSMEM_offset_0_alias
	.size		__nv_reservedSMEM_offset_0_alias, 0, 64
	.other		__nv_reservedSMEM_offset_0_alias,@"STO_CUDA_RESERVED_SHARED STV_DEFAULT"
__nv_reservedSMEM_offset_0_alias:
	.zero		0
	.zero		64


//--------------------- .nv.constant0._Z15spmv_csr_kerneliPKiS0_PKfS2_Pf --------------------------
	.section	.nv.constant0._Z15spmv_csr_kerneliPKiS0_PKfS2_Pf,"a",@progbits
	.sectionflags	@""
	.align	4
.nv.constant0._Z15spmv_csr_kerneliPKiS0_PKfS2_Pf:
	.zero		944


//--------------------- SYMBOLS --------------------------

	.type		.nv.reservedSmem.offset0,@object
	.size		.nv.reservedSmem.offset0,0x4
